//
// Generated by NVIDIA NVVM Compiler
//
// Compiler Build ID: CL-36424714
// Cuda compilation tools, release 13.0, V13.0.88
// Based on NVVM 20.0.0
//

.version 9.0
.target sm_100
.address_size 64

	// .globl	_Z15find_max_kernelPKfPfi
// _ZZ15find_max_kernelPKfPfiE10shared_max has been demoted
// _ZZ14sum_exp_kernelPfS_iE10shared_sum has been demoted

.visible .entry _Z15find_max_kernelPKfPfi(
	.param .u64 .ptr .align 1 _Z15find_max_kernelPKfPfi_param_0,
	.param .u64 .ptr .align 1 _Z15find_max_kernelPKfPfi_param_1,
	.param .u32 _Z15find_max_kernelPKfPfi_param_2
)
{
	.reg .pred 	%p<5>;
	.reg .b32 	%r<9>;
	.reg .b32 	%f<3>;
	.reg .b64 	%rd<7>;
	// demoted variable
	.shared .align 4 .f32 _ZZ15find_max_kernelPKfPfiE10shared_max;
	ld.param.u64 	%rd3, [_Z15find_max_kernelPKfPfi_param_0];
	ld.param.u64 	%rd2, [_Z15find_max_kernelPKfPfi_param_1];
	ld.param.u32 	%r5, [_Z15find_max_kernelPKfPfi_param_2];
	cvta.to.global.u64 	%rd1, %rd3;
	mov.u32 	%r1, %tid.x;
	setp.ne.s32 	%p1, %r1, 0;
	@%p1 bra 	$L__BB0_2;
	ld.global.f32 	%f1, [%rd1];
	st.shared.f32 	[_ZZ15find_max_kernelPKfPfiE10shared_max], %f1;
$L__BB0_2:
	bar.sync 	0;
	setp.ge.s32 	%p2, %r1, %r5;
	@%p2 bra 	$L__BB0_5;
	mov.u32 	%r2, %ntid.x;
	mov.u32 	%r8, %r1;
$L__BB0_4:
	mul.wide.s32 	%rd4, %r8, 4;
	add.s64 	%rd5, %rd1, %rd4;
	ld.global.u32 	%r6, [%rd5];
	atom.shared.max.s32 	%r7, [_ZZ15find_max_kernelPKfPfiE10shared_max], %r6;
	add.s32 	%r8, %r8, %r2;
	setp.lt.s32 	%p3, %r8, %r5;
	@%p3 bra 	$L__BB0_4;
$L__BB0_5:
	setp.ne.s32 	%p4, %r1, 0;
	bar.sync 	0;
	@%p4 bra 	$L__BB0_7;
	ld.shared.f32 	%f2, [_ZZ15find_max_kernelPKfPfiE10shared_max];
	cvta.to.global.u64 	%rd6, %rd2;
	st.global.f32 	[%rd6], %f2;
$L__BB0_7:
	ret;

}
	// .globl	_Z18compute_exp_kernelPKfPfS1_i
.visible .entry _Z18compute_exp_kernelPKfPfS1_i(
	.param .u64 .ptr .align 1 _Z18compute_exp_kernelPKfPfS1_i_param_0,
	.param .u64 .ptr .align 1 _Z18compute_exp_kernelPKfPfS1_i_param_1,
	.param .u64 .ptr .align 1 _Z18compute_exp_kernelPKfPfS1_i_param_2,
	.param .u32 _Z18compute_exp_kernelPKfPfS1_i_param_3
)
{
	.reg .pred 	%p<3>;
	.reg .b32 	%r<9>;
	.reg .b32 	%f<16>;
	.reg .b64 	%rd<10>;

	ld.param.u64 	%rd4, [_Z18compute_exp_kernelPKfPfS1_i_param_0];
	ld.param.u64 	%rd5, [_Z18compute_exp_kernelPKfPfS1_i_param_1];
	ld.param.u64 	%rd6, [_Z18compute_exp_kernelPKfPfS1_i_param_2];
	ld.param.u32 	%r5, [_Z18compute_exp_kernelPKfPfS1_i_param_3];
	mov.u32 	%r8, %tid.x;
	setp.ge.s32 	%p1, %r8, %r5;
	@%p1 bra 	$L__BB1_3;
	mov.u32 	%r2, %ntid.x;
	cvta.to.global.u64 	%rd1, %rd4;
	cvta.to.global.u64 	%rd2, %rd6;
	cvta.to.global.u64 	%rd3, %rd5;
$L__BB1_2:
	mul.wide.s32 	%rd7, %r8, 4;
	add.s64 	%rd8, %rd1, %rd7;
	ld.global.f32 	%f1, [%rd8];
	ld.global.f32 	%f2, [%rd2];
	sub.f32 	%f3, %f1, %f2;
	fma.rn.f32 	%f4, %f3, 0f3BBB989D, 0f3F000000;
	cvt.sat.f32.f32 	%f5, %f4;
	mov.f32 	%f6, 0f4B400001;
	mov.f32 	%f7, 0f437C0000;
	fma.rm.f32 	%f8, %f5, %f7, %f6;
	add.f32 	%f9, %f8, 0fCB40007F;
	neg.f32 	%f10, %f9;
	fma.rn.f32 	%f11, %f3, 0f3FB8AA3B, %f10;
	fma.rn.f32 	%f12, %f3, 0f32A57060, %f11;
	mov.b32 	%r6, %f8;
	shl.b32 	%r7, %r6, 23;
	mov.b32 	%f13, %r7;
	ex2.approx.ftz.f32 	%f14, %f12;
	mul.f32 	%f15, %f14, %f13;
	add.s64 	%rd9, %rd3, %rd7;
	st.global.f32 	[%rd9], %f15;
	add.s32 	%r8, %r8, %r2;
	setp.lt.s32 	%p2, %r8, %r5;
	@%p2 bra 	$L__BB1_2;
$L__BB1_3:
	ret;

}
	// .globl	_Z16normalize_kernelPfS_S_i
.visible .entry _Z16normalize_kernelPfS_S_i(
	.param .u64 .ptr .align 1 _Z16normalize_kernelPfS_S_i_param_0,
	.param .u64 .ptr .align 1 _Z16normalize_kernelPfS_S_i_param_1,
	.param .u64 .ptr .align 1 _Z16normalize_kernelPfS_S_i_param_2,
	.param .u32 _Z16normalize_kernelPfS_S_i_param_3
)
{
	.reg .pred 	%p<3>;
	.reg .b32 	%r<7>;
	.reg .b32 	%f<4>;
	.reg .b64 	%rd<10>;

	ld.param.u64 	%rd4, [_Z16normalize_kernelPfS_S_i_param_0];
	ld.param.u64 	%rd5, [_Z16normalize_kernelPfS_S_i_param_1];
	ld.param.u64 	%rd6, [_Z16normalize_kernelPfS_S_i_param_2];
	ld.param.u32 	%r5, [_Z16normalize_kernelPfS_S_i_param_3];
	mov.u32 	%r6, %tid.x;
	setp.ge.s32 	%p1, %r6, %r5;
	@%p1 bra 	$L__BB2_3;
	mov.u32 	%r2, %ntid.x;
	cvta.to.global.u64 	%rd1, %rd4;
	cvta.to.global.u64 	%rd2, %rd6;
	cvta.to.global.u64 	%rd3, %rd5;
$L__BB2_2:
	mul.wide.s32 	%rd7, %r6, 4;
	add.s64 	%rd8, %rd1, %rd7;
	ld.global.f32 	%f1, [%rd8];
	ld.global.f32 	%f2, [%rd2];
	div.rn.f32 	%f3, %f1, %f2;
	add.s64 	%rd9, %rd3, %rd7;
	st.global.f32 	[%rd9], %f3;
	add.s32 	%r6, %r6, %r2;
	setp.lt.s32 	%p2, %r6, %r5;
	@%p2 bra 	$L__BB2_2;
$L__BB2_3:
	ret;

}
	// .globl	_Z14sum_exp_kernelPfS_i
.visible .entry _Z14sum_exp_kernelPfS_i(
	.param .u64 .ptr .align 1 _Z14sum_exp_kernelPfS_i_param_0,
	.param .u64 .ptr .align 1 _Z14sum_exp_kernelPfS_i_param_1,
	.param .u32 _Z14sum_exp_kernelPfS_i_param_2
)
{
	.reg .pred 	%p<5>;
	.reg .b32 	%r<8>;
	.reg .b32 	%f<4>;
	.reg .b64 	%rd<7>;
	// demoted variable
	.shared .align 4 .f32 _ZZ14sum_exp_kernelPfS_iE10shared_sum;
	ld.param.u64 	%rd2, [_Z14sum_exp_kernelPfS_i_param_0];
	ld.param.u64 	%rd3, [_Z14sum_exp_kernelPfS_i_param_1];
	ld.param.u32 	%r5, [_Z14sum_exp_kernelPfS_i_param_2];
	mov.u32 	%r1, %tid.x;
	setp.ne.s32 	%p1, %r1, 0;
	@%p1 bra 	$L__BB3_2;
	mov.b32 	%r6, 0;
	st.shared.u32 	[_ZZ14sum_exp_kernelPfS_iE10shared_sum], %r6;
$L__BB3_2:
	bar.sync 	0;
	setp.ge.s32 	%p2, %r1, %r5;
	@%p2 bra 	$L__BB3_5;
	mov.u32 	%r2, %ntid.x;
	cvta.to.global.u64 	%rd1, %rd2;
	mov.u32 	%r7, %r1;
$L__BB3_4:
	mul.wide.s32 	%rd4, %r7, 4;
	add.s64 	%rd5, %rd1, %rd4;
	ld.global.f32 	%f1, [%rd5];
	atom.shared.add.f32 	%f2, [_ZZ14sum_exp_kernelPfS_iE10shared_sum], %f1;
	add.s32 	%r7, %r7, %r2;
	setp.lt.s32 	%p3, %r7, %r5;
	@%p3 bra 	$L__BB3_4;
$L__BB3_5:
	setp.ne.s32 	%p4, %r1, 0;
	bar.sync 	0;
	@%p4 bra 	$L__BB3_7;
	ld.shared.f32 	%f3, [_ZZ14sum_exp_kernelPfS_iE10shared_sum];
	cvta.to.global.u64 	%rd6, %rd3;
	st.global.f32 	[%rd6], %f3;
$L__BB3_7:
	ret;

}


// ===== COMPILED SASS (sm_100) =====

	.target	sm_100

	.elftype	@"ET_EXEC"


//--------------------- .note.nv.tkinfo           --------------------------
	.section	.note.nv.tkinfo,"",@"SHT_NOTE"
	.sectionflags	@"SHF_NOTE_NV_TKINFO"
	.tkinfo
        /*0018*/ 	.word	0x00000002
        /*0030*/ 	.string	""
        /*0030*/ 	.string	"ptxas"
        /*0030*/ 	.string	"Cuda compilation tools, release 13.0, V13.0.88"
        /*0030*/ 	.string	"Build cuda_13.0.r13.0/compiler.36424714_0"
        /*0030*/ 	.string	"-arch sm_100 -m 64 "



//--------------------- .note.nv.cuinfo           --------------------------
	.section	.note.nv.cuinfo,"",@"SHT_NOTE"
	.sectionflags	@"SHF_NOTE_NV_CUINFO"
        /*0018*/ 	.short	0x0002
        /*001a*/ 	.short	0x0064
        /*001c*/ 	.short	0x0082
	.zero		2


//--------------------- .nv.info                  --------------------------
	.section	.nv.info,"",@"SHT_CUDA_INFO"
	.align	4


	//----- nvinfo : EIATTR_REGCOUNT
	.align		4
        /*0000*/ 	.byte	0x04, 0x2f
        /*0002*/ 	.short	(.L_1 - .L_0)
	.align		4
.L_0:
        /*0004*/ 	.word	index@(_Z15find_max_kernelPKfPfi)
        /*0008*/ 	.word	0x0000000c


	//----- nvinfo : EIATTR_FRAME_SIZE
	.align		4
.L_1:
        /*000c*/ 	.byte	0x04, 0x11
        /*000e*/ 	.short	(.L_3 - .L_2)
	.align		4
.L_2:
        /*0010*/ 	.word	index@(_Z15find_max_kernelPKfPfi)
        /*0014*/ 	.word	0x00000000


	//----- nvinfo : EIATTR_REGCOUNT
	.align		4
.L_3:
        /*0018*/ 	.byte	0x04, 0x2f
        /*001a*/ 	.short	(.L_5 - .L_4)
	.align		4
.L_4:
        /*001c*/ 	.word	index@(_Z18compute_exp_kernelPKfPfS1_i)
        /*0020*/ 	.word	0x00000012


	//----- nvinfo : EIATTR_FRAME_SIZE
	.align		4
.L_5:
        /*0024*/ 	.byte	0x04, 0x11
        /*0026*/ 	.short	(.L_7 - .L_6)
	.align		4
.L_6:
        /*0028*/ 	.word	index@(_Z18compute_exp_kernelPKfPfS1_i)
        /*002c*/ 	.word	0x00000000


	//----- nvinfo : EIATTR_REGCOUNT
	.align		4
.L_7:
        /*0030*/ 	.byte	0x04, 0x2f
        /*0032*/ 	.short	(.L_9 - .L_8)
	.align		4
.L_8:
        /*0034*/ 	.word	index@(_Z16normalize_kernelPfS_S_i)
        /*0038*/ 	.word	0x00000016


	//----- nvinfo : EIATTR_FRAME_SIZE
	.align		4
.L_9:
        /*003c*/ 	.byte	0x04, 0x11
        /*003e*/ 	.short	(.L_11 - .L_10)
	.align		4
.L_10:
        /*0040*/ 	.word	index@($__internal_0_$__cuda_sm3x_div_rn_noftz_f32_slowpath)
        /*0044*/ 	.word	0x00000000


	//----- nvinfo : EIATTR_FRAME_SIZE
	.align		4
.L_11:
        /*0048*/ 	.byte	0x04, 0x11
        /*004a*/ 	.short	(.L_13 - .L_12)
	.align		4
.L_12:
        /*004c*/ 	.word	index@(_Z16normalize_kernelPfS_S_i)
        /*0050*/ 	.word	0x00000000


	//----- nvinfo : EIATTR_REGCOUNT
	.align		4
.L_13:
        /*0054*/ 	.byte	0x04, 0x2f
        /*0056*/ 	.short	(.L_15 - .L_14)
	.align		4
.L_14:
        /*0058*/ 	.word	index@(_Z14sum_exp_kernelPfS_i)
        /*005c*/ 	.word	0x0000000a


	//----- nvinfo : EIATTR_FRAME_SIZE
	.align		4
.L_15:
        /*0060*/ 	.byte	0x04, 0x11
        /*0062*/ 	.short	(.L_17 - .L_16)
	.align		4
.L_16:
        /*0064*/ 	.word	index@(_Z14sum_exp_kernelPfS_i)
        /*0068*/ 	.word	0x00000000


	//----- nvinfo : EIATTR_MIN_STACK_SIZE
	.align		4
.L_17:
        /*006c*/ 	.byte	0x04, 0x12
        /*006e*/ 	.short	(.L_19 - .L_18)
	.align		4
.L_18:
        /*0070*/ 	.word	index@(_Z14sum_exp_kernelPfS_i)
        /*0074*/ 	.word	0x00000000


	//----- nvinfo : EIATTR_MIN_STACK_SIZE
	.align		4
.L_19:
        /*0078*/ 	.byte	0x04, 0x12
        /*007a*/ 	.short	(.L_21 - .L_20)
	.align		4
.L_20:
        /*007c*/ 	.word	index@(_Z16normalize_kernelPfS_S_i)
        /*0080*/ 	.word	0x00000000


	//----- nvinfo : EIATTR_MIN_STACK_SIZE
	.align		4
.L_21:
        /*0084*/ 	.byte	0x04, 0x12
        /*0086*/ 	.short	(.L_23 - .L_22)
	.align		4
.L_22:
        /*0088*/ 	.word	index@(_Z18compute_exp_kernelPKfPfS1_i)
        /*008c*/ 	.word	0x00000000


	//----- nvinfo : EIATTR_MIN_STACK_SIZE
	.align		4
.L_23:
        /*0090*/ 	.byte	0x04, 0x12
        /*0092*/ 	.short	(.L_25 - .L_24)
	.align		4
.L_24:
        /*0094*/ 	.word	index@(_Z15find_max_kernelPKfPfi)
        /*0098*/ 	.word	0x00000000
.L_25:


//--------------------- .nv.compat                --------------------------
	.section	.nv.compat,"",@"SHT_CUDA_COMPAT_INFO"
	.align	4
        /*0000*/ 	.byte	0x02, 0x09, 0x00, 0x00, 0x02, 0x02, 0x01, 0x00, 0x02, 0x05, 0x05, 0x00, 0x03, 0x07, 0x01, 0x01
        /*0010*/ 	.byte	0x02, 0x03, 0x00, 0x00, 0x02, 0x06, 0x01, 0x00, 0x04, 0x0b, 0x08, 0x00, 0x01, 0x00, 0x00, 0x00
        /*0020*/ 	.byte	0x00, 0x00, 0x00, 0x00


//--------------------- .nv.info._Z14sum_exp_kernelPfS_i --------------------------
	.section	.nv.info._Z14sum_exp_kernelPfS_i,"",@"SHT_CUDA_INFO"
	.sectionflags	@""
	.align	4


	//----- nvinfo : EIATTR_CUDA_API_VERSION
	.align		4
        /*0000*/ 	.byte	0x04, 0x37
        /*0002*/ 	.short	(.L_27 - .L_26)
.L_26:
        /*0004*/ 	.word	0x00000082


	//----- nvinfo : EIATTR_KPARAM_INFO
	.align		4
.L_27:
        /*0008*/ 	.byte	0x04, 0x17
        /*000a*/ 	.short	(.L_29 - .L_28)
.L_28:
        /*000c*/ 	.word	0x00000000
        /*0010*/ 	.short	0x0002
        /*0012*/ 	.short	0x0010
        /*0014*/ 	.byte	0x00, 0xf0, 0x11, 0x00


	//----- nvinfo : EIATTR_KPARAM_INFO
	.align		4
.L_29:
        /*0018*/ 	.byte	0x04, 0x17
        /*001a*/ 	.short	(.L_31 - .L_30)
.L_30:
        /*001c*/ 	.word	0x00000000
        /*0020*/ 	.short	0x0001
        /*0022*/ 	.short	0x0008
        /*0024*/ 	.byte	0x00, 0xf5, 0x21, 0x00


	//----- nvinfo : EIATTR_KPARAM_INFO
	.align		4
.L_31:
        /*0028*/ 	.byte	0x04, 0x17
        /*002a*/ 	.short	(.L_33 - .L_32)
.L_32:
        /*002c*/ 	.word	0x00000000
        /*0030*/ 	.short	0x0000
        /*0032*/ 	.short	0x0000
        /*0034*/ 	.byte	0x00, 0xf5, 0x21, 0x00


	//----- nvinfo : EIATTR_SPARSE_MMA_MASK
	.align		4
.L_33:
        /*0038*/ 	.byte	0x03, 0x50
        /*003a*/ 	.short	0x0000


	//----- nvinfo : EIATTR_MAXREG_COUNT
	.align		4
        /*003c*/ 	.byte	0x03, 0x1b
        /*003e*/ 	.short	0x00ff


	//----- nvinfo : EIATTR_NUM_BARRIERS
	.align		4
        /*0040*/ 	.byte	0x02, 0x4c
        /*0042*/ 	.byte	0x01
	.zero		1


	//----- nvinfo : EIATTR_MERCURY_ISA_VERSION
	.align		4
        /*0044*/ 	.byte	0x03, 0x5f
        /*0046*/ 	.short	0x0101


	//----- nvinfo : EIATTR_VRC_CTA_INIT_COUNT
	.align		4
        /*0048*/ 	.byte	0x02, 0x4a
	.zero		1
	.zero		1


	//----- nvinfo : EIATTR_EXIT_INSTR_OFFSETS
	.align		4
        /*004c*/ 	.byte	0x04, 0x1c
        /*004e*/ 	.short	(.L_35 - .L_34)


	//   ....[0]....
.L_34:
        /*0050*/ 	.word	0x00000220


	//   ....[1]....
        /*0054*/ 	.word	0x00000290


	//----- nvinfo : EIATTR_CRS_STACK_SIZE
	.align		4
.L_35:
        /*0058*/ 	.byte	0x04, 0x1e
        /*005a*/ 	.short	(.L_37 - .L_36)
.L_36:
        /*005c*/ 	.word	0x00000000


	//----- nvinfo : EIATTR_CBANK_PARAM_SIZE
	.align		4
.L_37:
        /*0060*/ 	.byte	0x03, 0x19
        /*0062*/ 	.short	0x0014


	//----- nvinfo : EIATTR_PARAM_CBANK
	.align		4
        /*0064*/ 	.byte	0x04, 0x0a
        /*0066*/ 	.short	(.L_39 - .L_38)
	.align		4
.L_38:
        /*0068*/ 	.word	index@(.nv.constant0._Z14sum_exp_kernelPfS_i)
        /*006c*/ 	.short	0x0380
        /*006e*/ 	.short	0x0014


	//----- nvinfo : EIATTR_SW_WAR
	.align		4
.L_39:
        /*0070*/ 	.byte	0x04, 0x36
        /*0072*/ 	.short	(.L_41 - .L_40)
.L_40:
        /*0074*/ 	.word	0x00000008
.L_41:


//--------------------- .nv.info._Z16normalize_kernelPfS_S_i --------------------------
	.section	.nv.info._Z16normalize_kernelPfS_S_i,"",@"SHT_CUDA_INFO"
	.sectionflags	@""
	.align	4


	//----- nvinfo : EIATTR_CUDA_API_VERSION
	.align		4
        /*0000*/ 	.byte	0x04, 0x37
        /*0002*/ 	.short	(.L_43 - .L_42)
.L_42:
        /*0004*/ 	.word	0x00000082


	//----- nvinfo : EIATTR_KPARAM_INFO
	.align		4
.L_43:
        /*0008*/ 	.byte	0x04, 0x17
        /*000a*/ 	.short	(.L_45 - .L_44)
.L_44:
        /*000c*/ 	.word	0x00000000
        /*0010*/ 	.short	0x0003
        /*0012*/ 	.short	0x0018
        /*0014*/ 	.byte	0x00, 0xf0, 0x11, 0x00


	//----- nvinfo : EIATTR_KPARAM_INFO
	.align		4
.L_45:
        /*0018*/ 	.byte	0x04, 0x17
        /*001a*/ 	.short	(.L_47 - .L_46)
.L_46:
        /*001c*/ 	.word	0x00000000
        /*0020*/ 	.short	0x0002
        /*0022*/ 	.short	0x0010
        /*0024*/ 	.byte	0x00, 0xf5, 0x21, 0x00


	//----- nvinfo : EIATTR_KPARAM_INFO
	.align		4
.L_47:
        /*0028*/ 	.byte	0x04, 0x17
        /*002a*/ 	.short	(.L_49 - .L_48)
.L_48:
        /*002c*/ 	.word	0x00000000
        /*0030*/ 	.short	0x0001
        /*0032*/ 	.short	0x0008
        /*0034*/ 	.byte	0x00, 0xf5, 0x21, 0x00


	//----- nvinfo : EIATTR_KPARAM_INFO
	.align		4
.L_49:
        /*0038*/ 	.byte	0x04, 0x17
        /*003a*/ 	.short	(.L_51 - .L_50)
.L_50:
        /*003c*/ 	.word	0x00000000
        /*0040*/ 	.short	0x0000
        /*0042*/ 	.short	0x0000
        /*0044*/ 	.byte	0x00, 0xf5, 0x21, 0x00


	//----- nvinfo : EIATTR_SPARSE_MMA_MASK
	.align		4
.L_51:
        /*0048*/ 	.byte	0x03, 0x50
        /*004a*/ 	.short	0x0000


	//----- nvinfo : EIATTR_MAXREG_COUNT
	.align		4
        /*004c*/ 	.byte	0x03, 0x1b
        /*004e*/ 	.short	0x00ff


	//----- nvinfo : EIATTR_MERCURY_ISA_VERSION
	.align		4
        /*0050*/ 	.byte	0x03, 0x5f
        /*0052*/ 	.short	0x0101


	//----- nvinfo : EIATTR_VRC_CTA_INIT_COUNT
	.align		4
        /*0054*/ 	.byte	0x02, 0x4a
	.zero		1
	.zero		1


	//----- nvinfo : EIATTR_EXIT_INSTR_OFFSETS
	.align		4
        /*0058*/ 	.byte	0x04, 0x1c
        /*005a*/ 	.short	(.L_53 - .L_52)


	//   ....[0]....
.L_52:
        /*005c*/ 	.word	0x00000040


	//   ....[1]....
        /*0060*/ 	.word	0x00000210


	//----- nvinfo : EIATTR_CRS_STACK_SIZE
	.align		4
.L_53:
        /*0064*/ 	.byte	0x04, 0x1e
        /*0066*/ 	.short	(.L_55 - .L_54)
.L_54:
        /*0068*/ 	.word	0x00000000


	//----- nvinfo : EIATTR_CBANK_PARAM_SIZE
	.align		4
.L_55:
        /*006c*/ 	.byte	0x03, 0x19
        /*006e*/ 	.short	0x001c


	//----- nvinfo : EIATTR_PARAM_CBANK
	.align		4
        /*0070*/ 	.byte	0x04, 0x0a
        /*0072*/ 	.short	(.L_57 - .L_56)
	.align		4
.L_56:
        /*0074*/ 	.word	index@(.nv.constant0._Z16normalize_kernelPfS_S_i)
        /*0078*/ 	.short	0x0380
        /*007a*/ 	.short	0x001c


	//----- nvinfo : EIATTR_SW_WAR
	.align		4
.L_57:
        /*007c*/ 	.byte	0x04, 0x36
        /*007e*/ 	.short	(.L_59 - .L_58)
.L_58:
        /*0080*/ 	.word	0x00000008
.L_59:


//--------------------- .nv.info._Z18compute_exp_kernelPKfPfS1_i --------------------------
	.section	.nv.info._Z18compute_exp_kernelPKfPfS1_i,"",@"SHT_CUDA_INFO"
	.sectionflags	@""
	.align	4


	//----- nvinfo : EIATTR_CUDA_API_VERSION
	.align		4
        /*0000*/ 	.byte	0x04, 0x37
        /*0002*/ 	.short	(.L_61 - .L_60)
.L_60:
        /*0004*/ 	.word	0x00000082


	//----- nvinfo : EIATTR_KPARAM_INFO
	.align		4
.L_61:
        /*0008*/ 	.byte	0x04, 0x17
        /*000a*/ 	.short	(.L_63 - .L_62)
.L_62:
        /*000c*/ 	.word	0x00000000
        /*0010*/ 	.short	0x0003
        /*0012*/ 	.short	0x0018
        /*0014*/ 	.byte	0x00, 0xf0, 0x11, 0x00


	//----- nvinfo : EIATTR_KPARAM_INFO
	.align		4
.L_63:
        /*0018*/ 	.byte	0x04, 0x17
        /*001a*/ 	.short	(.L_65 - .L_64)
.L_64:
        /*001c*/ 	.word	0x00000000
        /*0020*/ 	.short	0x0002
        /*0022*/ 	.short	0x0010
        /*0024*/ 	.byte	0x00, 0xf5, 0x21, 0x00


	//----- nvinfo : EIATTR_KPARAM_INFO
	.align		4
.L_65:
        /*0028*/ 	.byte	0x04, 0x17
        /*002a*/ 	.short	(.L_67 - .L_66)
.L_66:
        /*002c*/ 	.word	0x00000000
        /*0030*/ 	.short	0x0001
        /*0032*/ 	.short	0x0008
        /*0034*/ 	.byte	0x00, 0xf5, 0x21, 0x00


	//----- nvinfo : EIATTR_KPARAM_INFO
	.align		4
.L_67:
        /*0038*/ 	.byte	0x04, 0x17
        /*003a*/ 	.short	(.L_69 - .L_68)
.L_68:
        /*003c*/ 	.word	0x00000000
        /*0040*/ 	.short	0x0000
        /*0042*/ 	.short	0x0000
        /*0044*/ 	.byte	0x00, 0xf5, 0x21, 0x00


	//----- nvinfo : EIATTR_SPARSE_MMA_MASK
	.align		4
.L_69:
        /*0048*/ 	.byte	0x03, 0x50
        /*004a*/ 	.short	0x0000


	//----- nvinfo : EIATTR_MAXREG_COUNT
	.align		4
        /*004c*/ 	.byte	0x03, 0x1b
        /*004e*/ 	.short	0x00ff


	//----- nvinfo : EIATTR_MERCURY_ISA_VERSION
	.align		4
        /*0050*/ 	.byte	0x03, 0x5f
        /*0052*/ 	.short	0x0101


	//----- nvinfo : EIATTR_VRC_CTA_INIT_COUNT
	.align		4
        /*0054*/ 	.byte	0x02, 0x4a
	.zero		1
	.zero		1


	//----- nvinfo : EIATTR_EXIT_INSTR_OFFSETS
	.align		4
        /*0058*/ 	.byte	0x04, 0x1c
        /*005a*/ 	.short	(.L_71 - .L_70)


	//   ....[0]....
.L_70:
        /*005c*/ 	.word	0x00000040


	//   ....[1]....
        /*0060*/ 	.word	0x000001d0


	//----- nvinfo : EIATTR_CRS_STACK_SIZE
	.align		4
.L_71:
        /*0064*/ 	.byte	0x04, 0x1e
        /*0066*/ 	.short	(.L_73 - .L_72)
.L_72:
        /*0068*/ 	.word	0x00000000


	//----- nvinfo : EIATTR_CBANK_PARAM_SIZE
	.align		4
.L_73:
        /*006c*/ 	.byte	0x03, 0x19
        /*006e*/ 	.short	0x001c


	//----- nvinfo : EIATTR_PARAM_CBANK
	.align		4
        /*0070*/ 	.byte	0x04, 0x0a
        /*0072*/ 	.short	(.L_75 - .L_74)
	.align		4
.L_74:
        /*0074*/ 	.word	index@(.nv.constant0._Z18compute_exp_kernelPKfPfS1_i)
        /*0078*/ 	.short	0x0380
        /*007a*/ 	.short	0x001c


	//----- nvinfo : EIATTR_SW_WAR
	.align		4
.L_75:
        /*007c*/ 	.byte	0x04, 0x36
        /*007e*/ 	.short	(.L_77 - .L_76)
.L_76:
        /*0080*/ 	.word	0x00000008
.L_77:


//--------------------- .nv.info._Z15find_max_kernelPKfPfi --------------------------
	.section	.nv.info._Z15find_max_kernelPKfPfi,"",@"SHT_CUDA_INFO"
	.sectionflags	@""
	.align	4


	//----- nvinfo : EIATTR_CUDA_API_VERSION
	.align		4
        /*0000*/ 	.byte	0x04, 0x37
        /*0002*/ 	.short	(.L_79 - .L_78)
.L_78:
        /*0004*/ 	.word	0x00000082


	//----- nvinfo : EIATTR_KPARAM_INFO
	.align		4
.L_79:
        /*0008*/ 	.byte	0x04, 0x17
        /*000a*/ 	.short	(.L_81 - .L_80)
.L_80:
        /*000c*/ 	.word	0x00000000
        /*0010*/ 	.short	0x0002
        /*0012*/ 	.short	0x0010
        /*0014*/ 	.byte	0x00, 0xf0, 0x11, 0x00


	//----- nvinfo : EIATTR_KPARAM_INFO
	.align		4
.L_81:
        /*0018*/ 	.byte	0x04, 0x17
        /*001a*/ 	.short	(.L_83 - .L_82)
.L_82:
        /*001c*/ 	.word	0x00000000
        /*0020*/ 	.short	0x0001
        /*0022*/ 	.short	0x0008
        /*0024*/ 	.byte	0x00, 0xf5, 0x21, 0x00


	//----- nvinfo : EIATTR_KPARAM_INFO
	.align		4
.L_83:
        /*0028*/ 	.byte	0x04, 0x17
        /*002a*/ 	.short	(.L_85 - .L_84)
.L_84:
        /*002c*/ 	.word	0x00000000
        /*0030*/ 	.short	0x0000
        /*0032*/ 	.short	0x0000
        /*0034*/ 	.byte	0x00, 0xf5, 0x21, 0x00


	//----- nvinfo : EIATTR_SPARSE_MMA_MASK
	.align		4
.L_85:
        /*0038*/ 	.byte	0x03, 0x50
        /*003a*/ 	.short	0x0000


	//----- nvinfo : EIATTR_MAXREG_COUNT
	.align		4
        /*003c*/ 	.byte	0x03, 0x1b
        /*003e*/ 	.short	0x00ff


	//----- nvinfo : EIATTR_NUM_BARRIERS
	.align		4
        /*0040*/ 	.byte	0x02, 0x4c
        /*0042*/ 	.byte	0x01
	.zero		1


	//----- nvinfo : EIATTR_MERCURY_ISA_VERSION
	.align		4
        /*0044*/ 	.byte	0x03, 0x5f
        /*0046*/ 	.short	0x0101


	//----- nvinfo : EIATTR_INT_WARP_WIDE_INSTR_OFFSETS
	.align		4
        /*0048*/ 	.byte	0x04, 0x31
        /*004a*/ 	.short	(.L_87 - .L_86)


	//   ....[0]....
.L_86:
        /*004c*/ 	.word	0x00000190


	//   ....[1]....
        /*0050*/ 	.word	0x000001e0


	//----- nvinfo : EIATTR_VRC_CTA_INIT_COUNT
	.align		4
.L_87:
        /*0054*/ 	.byte	0x02, 0x4a
	.zero		1
	.zero		1


	//----- nvinfo : EIATTR_EXIT_INSTR_OFFSETS
	.align		4
        /*0058*/ 	.byte	0x04, 0x1c
        /*005a*/ 	.short	(.L_89 - .L_88)


	//   ....[0]....
.L_88:
        /*005c*/ 	.word	0x00000250


	//   ....[1]....
        /*0060*/ 	.word	0x000002c0


	//----- nvinfo : EIATTR_CRS_STACK_SIZE
	.align		4
.L_89:
        /*0064*/ 	.byte	0x04, 0x1e
        /*0066*/ 	.short	(.L_91 - .L_90)
.L_90:
        /*0068*/ 	.word	0x00000000


	//----- nvinfo : EIATTR_CBANK_PARAM_SIZE
	.align		4
.L_91:
        /*006c*/ 	.byte	0x03, 0x19
        /*006e*/ 	.short	0x0014


	//----- nvinfo : EIATTR_PARAM_CBANK
	.align		4
        /*0070*/ 	.byte	0x04, 0x0a
        /*0072*/ 	.short	(.L_93 - .L_92)
	.align		4
.L_92:
        /*0074*/ 	.word	index@(.nv.constant0._Z15find_max_kernelPKfPfi)
        /*0078*/ 	.short	0x0380
        /*007a*/ 	.short	0x0014


	//----- nvinfo : EIATTR_SW_WAR
	.align		4
.L_93:
        /*007c*/ 	.byte	0x04, 0x36
        /*007e*/ 	.short	(.L_95 - .L_94)
.L_94:
        /*0080*/ 	.word	0x00000008
.L_95:


//--------------------- .nv.callgraph             --------------------------
	.section	.nv.callgraph,"",@"SHT_CUDA_CALLGRAPH"
	.align	4
	.sectionentsize	8
	.align		4
        /*0000*/ 	.word	0x00000000
	.align		4
        /*0004*/ 	.word	0xffffffff
	.align		4
        /*0008*/ 	.word	0x00000000
	.align		4
        /*000c*/ 	.word	0xfffffffe
	.align		4
        /*0010*/ 	.word	0x00000000
	.align		4
        /*0014*/ 	.word	0xfffffffd
	.align		4
        /*0018*/ 	.word	0x00000000
	.align		4
        /*001c*/ 	.word	0xfffffffc


//--------------------- .text._Z14sum_exp_kernelPfS_i --------------------------
	.section	.text._Z14sum_exp_kernelPfS_i,"ax",@progbits
	.align	128
        .global         _Z14sum_exp_kernelPfS_i
        .type           _Z14sum_exp_kernelPfS_i,@function
        .size           _Z14sum_exp_kernelPfS_i,(.L_x_30 - _Z14sum_exp_kernelPfS_i)
        .other          _Z14sum_exp_kernelPfS_i,@"STO_CUDA_ENTRY STV_DEFAULT"
_Z14sum_exp_kernelPfS_i:
.text._Z14sum_exp_kernelPfS_i:
[----:B------:R-:W-:Y:S01]  /*0000*/  LDC R1, c[0x0][0x37c] ;  /* 0x0000df00ff017b82 */ /* 0x000fe20000000800 */
[----:B------:R-:W0:Y:S01]  /*0010*/  S2R R4, SR_TID.X ;  /* 0x0000000000047919 */ /* 0x000e220000002100 */
[----:B------:R-:W1:Y:S01]  /*0020*/  LDCU UR4, c[0x0][0x390] ;  /* 0x00007200ff0477ac */ /* 0x000e620008000800 */
[----:B------:R-:W-:Y:S01]  /*0030*/  BSSY.RECONVERGENT B0, `(.L_x_0) ;  /* 0x000001c000007945 */ /* 0x000fe20003800200 */
[----:B------:R-:W2:Y:S01]  /*0040*/  LDCU.64 UR6, c[0x0][0x358] ;  /* 0x00006b00ff0677ac */ /* 0x000ea20008000a00 */
[----:B0-----:R-:W-:-:S13]  /*0050*/  ISETP.NE.AND P0, PT, R4, RZ, PT ;  /* 0x000000ff0400720c */ /* 0x001fda0003f05270 */
[----:B------:R-:W0:Y:S01]  /*0060*/  @!P0 S2R R3, SR_CgaCtaId ;  /* 0x0000000000038919 */ /* 0x000e220000008800 */
[----:B------:R-:W-:-:S04]  /*0070*/  @!P0 MOV R0, 0x400 ;  /* 0x0000040000008802 */ /* 0x000fc80000000f00 */
[----:B0-----:R-:W-:-:S05]  /*0080*/  @!P0 LEA R0, R3, R0, 0x18 ;  /* 0x0000000003008211 */ /* 0x001fca00078ec0ff */
[----:B------:R0:W-:Y:S01]  /*0090*/  @!P0 STS [R0], RZ ;  /* 0x000000ff00008388 */ /* 0x0001e20000000800 */
[----:B------:R-:W-:Y:S01]  /*00a0*/  BAR.SYNC.DEFER_BLOCKING 0x0 ;  /* 0x0000000000007b1d */ /* 0x000fe20000010000 */
[----:B-1----:R-:W-:-:S13]  /*00b0*/  ISETP.GE.AND P0, PT, R4, UR4, PT ;  /* 0x0000000404007c0c */ /* 0x002fda000bf06270 */
[----:B0-2---:R-:W-:Y:S05]  /*00c0*/  @P0 BRA `(.L_x_1) ;  /* 0x0000000000480947 */ /* 0x005fea0003800000 */
[----:B------:R-:W0:Y:S01]  /*00d0*/  S2R R3, SR_CgaCtaId ;  /* 0x0000000000037919 */ /* 0x000e220000008800 */
[----:B------:R-:W1:Y:S01]  /*00e0*/  LDC R0, c[0x0][0x360] ;  /* 0x0000d800ff007b82 */ /* 0x000e620000000800 */
[----:B------:R-:W-:Y:S01]  /*00f0*/  MOV R2, 0x400 ;  /* 0x0000040000027802 */ /* 0x000fe20000000f00 */
[----:B------:R-:W-:-:S03]  /*0100*/  IMAD.MOV.U32 R5, RZ, RZ, R4 ;  /* 0x000000ffff057224 */ /* 0x000fc600078e0004 */
[----:B0-----:R-:W-:-:S07]  /*0110*/  LEA R6, R3, R2, 0x18 ;  /* 0x0000000203067211 */ /* 0x001fce00078ec0ff */
.L_x_4:
[----:B------:R-:W0:Y:S02]  /*0120*/  LDC.64 R2, c[0x0][0x380] ;  /* 0x0000e000ff027b82 */ /* 0x000e240000000a00 */
[----:B0-----:R-:W-:-:S05]  /*0130*/  IMAD.WIDE R2, R5, 0x4, R2 ;  /* 0x0000000405027825 */ /* 0x001fca00078e0202 */
[----:B------:R0:W5:Y:S01]  /*0140*/  LDG.E R7, desc[UR6][R2.64] ;  /* 0x0000000602077981 */ /* 0x000162000c1e1900 */
[----:B------:R-:W-:Y:S01]  /*0150*/  BSSY.RECONVERGENT B1, `(.L_x_2) ;  /* 0x0000005000017945 */ /* 0x000fe20003800200 */
.L_x_3:
[----:B0-----:R-:W0:Y:S02]  /*0160*/  LDS R2, [R6] ;  /* 0x0000000006027984 */ /* 0x001e240000000800 */
[----:B0----5:R-:W-:-:S05]  /*0170*/  FADD R3, R7, R2 ;  /* 0x0000000207037221 */ /* 0x021fca0000000000 */
[----:B------:R-:W0:Y:S02]  /*0180*/  ATOMS.CAST.SPIN P0, [R6], R2, R3 ;  /* 0x000000020600758d */ /* 0x000e240001800003 */
[----:B0-----:R-:W-:Y:S05]  /*0190*/  @!P0 BRA `(.L_x_3) ;  /* 0xfffffffc00f08947 */ /* 0x001fea000383ffff */
[----:B------:R-:W-:Y:S05]  /*01a0*/  BSYNC.RECONVERGENT B1 ;  /* 0x0000000000017941 */ /* 0x000fea0003800200 */
.L_x_2:
[----:B------:R-:W0:Y:S01]  /*01b0*/  LDCU UR4, c[0x0][0x390] ;  /* 0x00007200ff0477ac */ /* 0x000e220008000800 */
[----:B-1----:R-:W-:-:S05]  /*01c0*/  IMAD.IADD R5, R0, 0x1, R5 ;  /* 0x0000000100057824 */ /* 0x002fca00078e0205 */
[----:B0-----:R-:W-:-:S13]  /*01d0*/  ISETP.GE.AND P0, PT, R5, UR4, PT ;  /* 0x0000000405007c0c */ /* 0x001fda000bf06270 */
[----:B------:R-:W-:Y:S05]  /*01e0*/  @!P0 BRA `(.L_x_4) ;  /* 0xfffffffc00cc8947 */ /* 0x000fea000383ffff */
.L_x_1:
[----:B------:R-:W-:Y:S05]  /*01f0*/  BSYNC.RECONVERGENT B0 ;  /* 0x0000000000007941 */ /* 0x000fea0003800200 */
.L_x_0:
[----:B------:R-:W-:Y:S01]  /*0200*/  BAR.SYNC.DEFER_BLOCKING 0x0 ;  /* 0x0000000000007b1d */ /* 0x000fe20000010000 */
[----:B------:R-:W-:-:S13]  /*0210*/  ISETP.NE.AND P0, PT, R4, RZ, PT ;  /* 0x000000ff0400720c */ /* 0x000fda0003f05270 */
[----:B------:R-:W-:Y:S05]  /*0220*/  @P0 EXIT ;  /* 0x000000000000094d */ /* 0x000fea0003800000 */
[----:B------:R-:W0:Y:S01]  /*0230*/  S2UR UR5, SR_CgaCtaId ;  /* 0x00000000000579c3 */ /* 0x000e220000008800 */
[----:B------:R-:W-:-:S07]  /*0240*/  UMOV UR4, 0x400 ;  /* 0x0000040000047882 */ /* 0x000fce0000000000 */
[----:B------:R-:W1:Y:S01]  /*0250*/  LDC.64 R2, c[0x0][0x388] ;  /* 0x0000e200ff027b82 */ /* 0x000e620000000a00 */
[----:B0-----:R-:W-:-:S09]  /*0260*/  ULEA UR4, UR5, UR4, 0x18 ;  /* 0x0000000405047291 */ /* 0x001fd2000f8ec0ff */
[----:B------:R-:W1:Y:S04]  /*0270*/  LDS R5, [UR4] ;  /* 0x00000004ff057984 */ /* 0x000e680008000800 */
[----:B-1----:R-:W-:Y:S01]  /*0280*/  STG.E desc[UR6][R2.64], R5 ;  /* 0x0000000502007986 */ /* 0x002fe2000c101906 */
[----:B------:R-:W-:Y:S05]  /*0290*/  EXIT ;  /* 0x000000000000794d */ /* 0x000fea0003800000 */
.L_x_5:
[----:B------:R-:W-:-:S00]  /*02a0*/  BRA `(.L_x_5) ;  /* 0xfffffffc00fc7947 */ /* 0x000fc0000383ffff */
[----:B------:R-:W-:-:S00]  /*02b0*/  NOP ;  /* 0x0000000000007918 */ /* 0x000fc00000000000 */
        /* <DEDUP_REMOVED lines=12> */
.L_x_30:


//--------------------- .text._Z16normalize_kernelPfS_S_i --------------------------
	.section	.text._Z16normalize_kernelPfS_S_i,"ax",@progbits
	.align	128
        .global         _Z16normalize_kernelPfS_S_i
        .type           _Z16normalize_kernelPfS_S_i,@function
        .size           _Z16normalize_kernelPfS_S_i,(.L_x_29 - _Z16normalize_kernelPfS_S_i)
        .other          _Z16normalize_kernelPfS_S_i,@"STO_CUDA_ENTRY STV_DEFAULT"
_Z16normalize_kernelPfS_S_i:
.text._Z16normalize_kernelPfS_S_i:
[----:B------:R-:W-:Y:S01]  /*0000*/  LDC R1, c[0x0][0x37c] ;  /* 0x0000df00ff017b82 */ /* 0x000fe20000000800 */
[----:B------:R-:W0:Y:S01]  /*0010*/  S2R R9, SR_TID.X ;  /* 0x0000000000097919 */ /* 0x000e220000002100 */
[----:B------:R-:W0:Y:S02]  /*0020*/  LDCU UR4, c[0x0][0x398] ;  /* 0x00007300ff0477ac */ /* 0x000e240008000800 */
[----:B0-----:R-:W-:-:S13]  /*0030*/  ISETP.GE.AND P0, PT, R9, UR4, PT ;  /* 0x0000000409007c0c */ /* 0x001fda000bf06270 */
[----:B------:R-:W-:Y:S05]  /*0040*/  @P0 EXIT ;  /* 0x000000000000094d */ /* 0x000fea0003800000 */
[----:B------:R-:W0:Y:S01]  /*0050*/  LDC.64 R4, c[0x0][0x380] ;  /* 0x0000e000ff047b82 */ /* 0x000e220000000a00 */
[----:B------:R-:W1:Y:S01]  /*0060*/  LDCU UR4, c[0x0][0x360] ;  /* 0x00006c00ff0477ac */ /* 0x000e620008000800 */
[----:B------:R-:W2:Y:S06]  /*0070*/  LDCU.64 UR6, c[0x0][0x358] ;  /* 0x00006b00ff0677ac */ /* 0x000eac0008000a00 */
[----:B------:R-:W3:Y:S01]  /*0080*/  LDC.64 R6, c[0x0][0x388] ;  /* 0x0000e200ff067b82 */ /* 0x000ee20000000a00 */
[----:B------:R-:W4:Y:S02]  /*0090*/  LDCU UR5, c[0x0][0x398] ;  /* 0x00007300ff0577ac */ /* 0x000f240008000800 */
.L_x_8:
[----:B------:R-:W5:Y:S01]  /*00a0*/  LDC.64 R12, c[0x0][0x390] ;  /* 0x0000e400ff0c7b82 */ /* 0x000f620000000a00 */
[----:B0-----:R-:W-:-:S05]  /*00b0*/  IMAD.WIDE R2, R9, 0x4, R4 ;  /* 0x0000000409027825 */ /* 0x001fca00078e0204 */
[----:B--2---:R-:W2:Y:S04]  /*00c0*/  LDG.E R0, desc[UR6][R2.64] ;  /* 0x0000000602007981 */ /* 0x004ea8000c1e1900 */
[----:B-----5:R-:W5:Y:S01]  /*00d0*/  LDG.E R13, desc[UR6][R12.64] ;  /* 0x000000060c0d7981 */ /* 0x020f62000c1e1900 */
[----:B------:R-:W-:Y:S01]  /*00e0*/  BSSY.RECONVERGENT B0, `(.L_x_6) ;  /* 0x000000f000007945 */ /* 0x000fe20003800200 */
[----:B-----5:R-:W0:Y:S08]  /*00f0*/  MUFU.RCP R8, R13 ;  /* 0x0000000d00087308 */ /* 0x020e300000001000 */
[----:B--2---:R-:W2:Y:S01]  /*0100*/  FCHK P0, R0, R13 ;  /* 0x0000000d00007302 */ /* 0x004ea20000000000 */
[----:B0-----:R-:W-:-:S04]  /*0110*/  FFMA R11, -R13, R8, 1 ;  /* 0x3f8000000d0b7423 */ /* 0x001fc80000000108 */
[----:B------:R-:W-:Y:S01]  /*0120*/  FFMA R15, R8, R11, R8 ;  /* 0x0000000b080f7223 */ /* 0x000fe20000000008 */
[----:B------:R-:W-:-:S03]  /*0130*/  IMAD.MOV.U32 R11, RZ, RZ, R9 ;  /* 0x000000ffff0b7224 */ /* 0x000fc600078e0009 */
[----:B------:R-:W-:Y:S01]  /*0140*/  FFMA R8, R0, R15, RZ ;  /* 0x0000000f00087223 */ /* 0x000fe200000000ff */
[----:B-1----:R-:W-:-:S03]  /*0150*/  VIADD R9, R9, UR4 ;  /* 0x0000000409097c36 */ /* 0x002fc60008000000 */
[----:B------:R-:W-:Y:S02]  /*0160*/  FFMA R10, -R13, R8, R0 ;  /* 0x000000080d0a7223 */ /* 0x000fe40000000100 */
[----:B----4-:R-:W-:Y:S02]  /*0170*/  ISETP.GE.AND P2, PT, R9, UR5, PT ;  /* 0x0000000509007c0c */ /* 0x010fe4000bf46270 */
[----:B------:R-:W-:Y:S01]  /*0180*/  FFMA R15, R15, R10, R8 ;  /* 0x0000000a0f0f7223 */ /* 0x000fe20000000008 */
[----:B--2---:R-:W-:Y:S10]  /*0190*/  @!P0 BRA `(.L_x_7) ;  /* 0x00000000000c8947 */ /* 0x004ff40003800000 */
[----:B------:R-:W-:-:S07]  /*01a0*/  MOV R2, 0x1c0 ;  /* 0x000001c000027802 */ /* 0x000fce0000000f00 */
[----:B---3--:R-:W-:Y:S05]  /*01b0*/  CALL.REL.NOINC `($__internal_0_$__cuda_sm3x_div_rn_noftz_f32_slowpath) ;  /* 0x0000000000187944 */ /* 0x008fea0003c00000 */
[----:B------:R-:W-:-:S07]  /*01c0*/  IMAD.MOV.U32 R15, RZ, RZ, R0 ;  /* 0x000000ffff0f7224 */ /* 0x000fce00078e0000 */
.L_x_7:
[----:B------:R-:W-:Y:S05]  /*01d0*/  BSYNC.RECONVERGENT B0 ;  /* 0x0000000000007941 */ /* 0x000fea0003800200 */
.L_x_6:
[----:B---3--:R-:W-:-:S05]  /*01e0*/  IMAD.WIDE R2, R11, 0x4, R6 ;  /* 0x000000040b027825 */ /* 0x008fca00078e0206 */
[----:B------:R0:W-:Y:S01]  /*01f0*/  STG.E desc[UR6][R2.64], R15 ;  /* 0x0000000f02007986 */ /* 0x0001e2000c101906 */
[----:B------:R-:W-:Y:S05]  /*0200*/  @!P2 BRA `(.L_x_8) ;  /* 0xfffffffc00a4a947 */ /* 0x000fea000383ffff */
[----:B------:R-:W-:Y:S05]  /*0210*/  EXIT ;  /* 0x000000000000794d */ /* 0x000fea0003800000 */
        .weak           $__internal_0_$__cuda_sm3x_div_rn_noftz_f32_slowpath
        .type           $__internal_0_$__cuda_sm3x_div_rn_noftz_f32_slowpath,@function
        .size           $__internal_0_$__cuda_sm3x_div_rn_noftz_f32_slowpath,(.L_x_29 - $__internal_0_$__cuda_sm3x_div_rn_noftz_f32_slowpath)
$__internal_0_$__cuda_sm3x_div_rn_noftz_f32_slowpath:
[----:B------:R-:W-:Y:S01]  /*0220*/  SHF.R.U32.HI R10, RZ, 0x17, R13 ;  /* 0x00000017ff0a7819 */ /* 0x000fe2000001160d */
[----:B------:R-:W-:Y:S01]  /*0230*/  BSSY.RECONVERGENT B1, `(.L_x_9) ;  /* 0x0000064000017945 */ /* 0x000fe20003800200 */
[--C-:B------:R-:W-:Y:S01]  /*0240*/  SHF.R.U32.HI R3, RZ, 0x17, R0.reuse ;  /* 0x00000017ff037819 */ /* 0x100fe20000011600 */
[----:B------:R-:W-:Y:S01]  /*0250*/  IMAD.MOV.U32 R12, RZ, RZ, R0 ;  /* 0x000000ffff0c7224 */ /* 0x000fe200078e0000 */
[----:B------:R-:W-:Y:S02]  /*0260*/  LOP3.LUT R10, R10, 0xff, RZ, 0xc0, !PT ;  /* 0x000000ff0a0a7812 */ /* 0x000fe400078ec0ff */
[----:B------:R-:W-:-:S03]  /*0270*/  LOP3.LUT R16, R3, 0xff, RZ, 0xc0, !PT ;  /* 0x000000ff03107812 */ /* 0x000fc600078ec0ff */
[----:B------:R-:W-:Y:S02]  /*0280*/  VIADD R14, R10, 0xffffffff ;  /* 0xffffffff0a0e7836 */ /* 0x000fe40000000000 */
[----:B------:R-:W-:-:S03]  /*0290*/  VIADD R15, R16, 0xffffffff ;  /* 0xffffffff100f7836 */ /* 0x000fc60000000000 */
[----:B------:R-:W-:-:S04]  /*02a0*/  ISETP.GT.U32.AND P0, PT, R14, 0xfd, PT ;  /* 0x000000fd0e00780c */ /* 0x000fc80003f04070 */
[----:B------:R-:W-:-:S13]  /*02b0*/  ISETP.GT.U32.OR P0, PT, R15, 0xfd, P0 ;  /* 0x000000fd0f00780c */ /* 0x000fda0000704470 */
[----:B------:R-:W-:Y:S01]  /*02c0*/  @!P0 IMAD.MOV.U32 R8, RZ, RZ, RZ ;  /* 0x000000ffff088224 */ /* 0x000fe200078e00ff */
[----:B------:R-:W-:Y:S06]  /*02d0*/  @!P0 BRA `(.L_x_10) ;  /* 0x0000000000608947 */ /* 0x000fec0003800000 */
[----:B------:R-:W-:Y:S01]  /*02e0*/  FSETP.GTU.FTZ.AND P0, PT, |R0|, +INF , PT ;  /* 0x7f8000000000780b */ /* 0x000fe20003f1c200 */
[----:B------:R-:W-:Y:S01]  /*02f0*/  IMAD.MOV.U32 R3, RZ, RZ, R13 ;  /* 0x000000ffff037224 */ /* 0x000fe200078e000d */
[----:B------:R-:W-:-:S04]  /*0300*/  FSETP.GTU.FTZ.AND P1, PT, |R13|, +INF , PT ;  /* 0x7f8000000d00780b */ /* 0x000fc80003f3c200 */
[----:B------:R-:W-:-:S13]  /*0310*/  PLOP3.LUT P0, PT, P0, P1, PT, 0xf8, 0x8f ;  /* 0x00000000008f781c */ /* 0x000fda0000703f70 */
[----:B------:R-:W-:Y:S05]  /*0320*/  @P0 BRA `(.L_x_11) ;  /* 0x00000004004c0947 */ /* 0x000fea0003800000 */
[----:B------:R-:W-:-:S13]  /*0330*/  LOP3.LUT P0, RZ, R13, 0x7fffffff, R12, 0xc8, !PT ;  /* 0x7fffffff0dff7812 */ /* 0x000fda000780c80c */
[----:B------:R-:W-:Y:S05]  /*0340*/  @!P0 BRA `(.L_x_12) ;  /* 0x00000004003c8947 */ /* 0x000fea0003800000 */
[C---:B------:R-:W-:Y:S02]  /*0350*/  FSETP.NEU.FTZ.AND P3, PT, |R0|.reuse, +INF , PT ;  /* 0x7f8000000000780b */ /* 0x040fe40003f7d200 */
[----:B------:R-:W-:Y:S02]  /*0360*/  FSETP.NEU.FTZ.AND P1, PT, |R3|, +INF , PT ;  /* 0x7f8000000300780b */ /* 0x000fe40003f3d200 */
[----:B------:R-:W-:-:S11]  /*0370*/  FSETP.NEU.FTZ.AND P0, PT, |R0|, +INF , PT ;  /* 0x7f8000000000780b */ /* 0x000fd60003f1d200 */
[----:B------:R-:W-:Y:S05]  /*0380*/  @!P1 BRA !P3, `(.L_x_12) ;  /* 0x00000004002c9947 */ /* 0x000fea0005800000 */
[----:B------:R-:W-:-:S04]  /*0390*/  LOP3.LUT P3, RZ, R12, 0x7fffffff, RZ, 0xc0, !PT ;  /* 0x7fffffff0cff7812 */ /* 0x000fc8000786c0ff */
[----:B------:R-:W-:-:S13]  /*03a0*/  PLOP3.LUT P1, PT, P1, P3, PT, 0x2f, 0xf2 ;  /* 0x0000000000f2781c */ /* 0x000fda0000f26577 */
[----:B------:R-:W-:Y:S05]  /*03b0*/  @P1 BRA `(.L_x_13) ;  /* 0x0000000400181947 */ /* 0x000fea0003800000 */
[----:B------:R-:W-:-:S04]  /*03c0*/  LOP3.LUT P1, RZ, R13, 0x7fffffff, RZ, 0xc0, !PT ;  /* 0x7fffffff0dff7812 */ /* 0x000fc8000782c0ff */
[----:B------:R-:W-:-:S13]  /*03d0*/  PLOP3.LUT P0, PT, P0, P1, PT, 0x2f, 0xf2 ;  /* 0x0000000000f2781c */ /* 0x000fda0000702577 */
[----:B------:R-:W-:Y:S05]  /*03e0*/  @P0 BRA `(.L_x_14) ;  /* 0x0000000400000947 */ /* 0x000fea0003800000 */
[----:B------:R-:W-:Y:S02]  /*03f0*/  ISETP.GE.AND P0, PT, R15, RZ, PT ;  /* 0x000000ff0f00720c */ /* 0x000fe40003f06270 */
[----:B------:R-:W-:-:S11]  /*0400*/  ISETP.GE.AND P1, PT, R14, RZ, PT ;  /* 0x000000ff0e00720c */ /* 0x000fd60003f26270 */
[----:B------:R-:W-:Y:S02]  /*0410*/  @P0 IMAD.MOV.U32 R8, RZ, RZ, RZ ;  /* 0x000000ffff080224 */ /* 0x000fe400078e00ff */
[----:B------:R-:W-:Y:S01]  /*0420*/  @!P0 FFMA R12, R0, 1.84467440737095516160e+19, RZ ;  /* 0x5f800000000c8823 */ /* 0x000fe200000000ff */
[----:B------:R-:W-:Y:S02]  /*0430*/  @!P0 IMAD.MOV.U32 R8, RZ, RZ, -0x40 ;  /* 0xffffffc0ff088424 */ /* 0x000fe400078e00ff */
[----:B------:R-:W-:Y:S02]  /*0440*/  @!P1 FFMA R13, R3, 1.84467440737095516160e+19, RZ ;  /* 0x5f800000030d9823 */ /* 0x000fe400000000ff */
[----:B------:R-:W-:-:S07]  /*0450*/  @!P1 VIADD R8, R8, 0x40 ;  /* 0x0000004008089836 */ /* 0x000fce0000000000 */
.L_x_10:
[----:B------:R-:W-:Y:S01]  /*0460*/  LEA R0, R10, 0xc0800000, 0x17 ;  /* 0xc08000000a007811 */ /* 0x000fe200078eb8ff */
[----:B------:R-:W-:Y:S01]  /*0470*/  VIADD R3, R16, 0xffffff81 ;  /* 0xffffff8110037836 */ /* 0x000fe20000000000 */
[----:B------:R-:W-:Y:S03]  /*0480*/  BSSY.RECONVERGENT B2, `(.L_x_15) ;  /* 0x0000035000027945 */ /* 0x000fe60003800200 */
[----:B------:R-:W-:Y:S02]  /*0490*/  IMAD.IADD R13, R13, 0x1, -R0 ;  /* 0x000000010d0d7824 */ /* 0x000fe400078e0a00 */
[----:B------:R-:W-:Y:S02]  /*04a0*/  IMAD R0, R3, -0x800000, R12 ;  /* 0xff80000003007824 */ /* 0x000fe400078e020c */
[----:B------:R0:W1:Y:S01]  /*04b0*/  MUFU.RCP R14, R13 ;  /* 0x0000000d000e7308 */ /* 0x0000620000001000 */
[----:B------:R-:W-:Y:S01]  /*04c0*/  FADD.FTZ R15, -R13, -RZ ;  /* 0x800000ff0d0f7221 */ /* 0x000fe20000010100 */
[----:B0-----:R-:W-:-:S05]  /*04d0*/  IADD3 R13, PT, PT, R3, 0x7f, -R10 ;  /* 0x0000007f030d7810 */ /* 0x001fca0007ffe80a */
[----:B------:R-:W-:Y:S02]  /*04e0*/  IMAD.IADD R13, R13, 0x1, R8 ;  /* 0x000000010d0d7824 */ /* 0x000fe400078e0208 */
[----:B-1----:R-:W-:-:S04]  /*04f0*/  FFMA R17, R14, R15, 1 ;  /* 0x3f8000000e117423 */ /* 0x002fc8000000000f */
[----:B------:R-:W-:-:S04]  /*0500*/  FFMA R19, R14, R17, R14 ;  /* 0x000000110e137223 */ /* 0x000fc8000000000e */
[----:B------:R-:W-:-:S04]  /*0510*/  FFMA R12, R0, R19, RZ ;  /* 0x00000013000c7223 */ /* 0x000fc800000000ff */
[----:B------:R-:W-:-:S04]  /*0520*/  FFMA R17, R15, R12, R0 ;  /* 0x0000000c0f117223 */ /* 0x000fc80000000000 */
[----:B------:R-:W-:-:S04]  /*0530*/  FFMA R12, R19, R17, R12 ;  /* 0x00000011130c7223 */ /* 0x000fc8000000000c */
[----:B------:R-:W-:-:S04]  /*0540*/  FFMA R15, R15, R12, R0 ;  /* 0x0000000c0f0f7223 */ /* 0x000fc80000000000 */
[----:B------:R-:W-:-:S05]  /*0550*/  FFMA R0, R19, R15, R12 ;  /* 0x0000000f13007223 */ /* 0x000fca000000000c */
[----:B------:R-:W-:-:S04]  /*0560*/  SHF.R.U32.HI R3, RZ, 0x17, R0 ;  /* 0x00000017ff037819 */ /* 0x000fc80000011600 */
[----:B------:R-:W-:-:S05]  /*0570*/  LOP3.LUT R3, R3, 0xff, RZ, 0xc0, !PT ;  /* 0x000000ff03037812 */ /* 0x000fca00078ec0ff */
[----:B------:R-:W-:-:S04]  /*0580*/  IMAD.IADD R14, R3, 0x1, R13 ;  /* 0x00000001030e7824 */ /* 0x000fc800078e020d */
[----:B------:R-:W-:-:S05]  /*0590*/  VIADD R3, R14, 0xffffffff ;  /* 0xffffffff0e037836 */ /* 0x000fca0000000000 */
[----:B------:R-:W-:-:S13]  /*05a0*/  ISETP.GE.U32.AND P0, PT, R3, 0xfe, PT ;  /* 0x000000fe0300780c */ /* 0x000fda0003f06070 */
[----:B------:R-:W-:Y:S05]  /*05b0*/  @!P0 BRA `(.L_x_16) ;  /* 0x0000000000808947 */ /* 0x000fea0003800000 */
[----:B------:R-:W-:-:S13]  /*05c0*/  ISETP.GT.AND P0, PT, R14, 0xfe, PT ;  /* 0x000000fe0e00780c */ /* 0x000fda0003f04270 */
[----:B------:R-:W-:Y:S05]  /*05d0*/  @P0 BRA `(.L_x_17) ;  /* 0x00000000006c0947 */ /* 0x000fea0003800000 */
[----:B------:R-:W-:-:S13]  /*05e0*/  ISETP.GE.AND P0, PT, R14, 0x1, PT ;  /* 0x000000010e00780c */ /* 0x000fda0003f06270 */
[----:B------:R-:W-:Y:S05]  /*05f0*/  @P0 BRA `(.L_x_18) ;  /* 0x0000000000740947 */ /* 0x000fea0003800000 */
[----:B------:R-:W-:Y:S02]  /*0600*/  ISETP.GE.AND P0, PT, R14, -0x18, PT ;  /* 0xffffffe80e00780c */ /* 0x000fe40003f06270 */
[----:B------:R-:W-:-:S11]  /*0610*/  LOP3.LUT R0, R0, 0x80000000, RZ, 0xc0, !PT ;  /* 0x8000000000007812 */ /* 0x000fd600078ec0ff */
[----:B------:R-:W-:Y:S05]  /*0620*/  @!P0 BRA `(.L_x_18) ;  /* 0x0000000000688947 */ /* 0x000fea0003800000 */
[CCC-:B------:R-:W-:Y:S01]  /*0630*/  FFMA.RZ R3, R19.reuse, R15.reuse, R12.reuse ;  /* 0x0000000f13037223 */ /* 0x1c0fe2000000c00c */
[C---:B------:R-:W-:Y:S02]  /*0640*/  VIADD R13, R14.reuse, 0x20 ;  /* 0x000000200e0d7836 */ /* 0x040fe40000000000 */
[-CC-:B------:R-:W-:Y:S01]  /*0650*/  FFMA.RM R8, R19, R15.reuse, R12.reuse ;  /* 0x0000000f13087223 */ /* 0x180fe2000000400c */
[C---:B------:R-:W-:Y:S02]  /*0660*/  ISETP.NE.AND P3, PT, R14.reuse, RZ, PT ;  /* 0x000000ff0e00720c */ /* 0x040fe40003f65270 */
[----:B------:R-:W-:Y:S01]  /*0670*/  LOP3.LUT R10, R3, 0x7fffff, RZ, 0xc0, !PT ;  /* 0x007fffff030a7812 */ /* 0x000fe200078ec0ff */
[----:B------:R-:W-:Y:S01]  /*0680*/  FFMA.RP R3, R19, R15, R12 ;  /* 0x0000000f13037223 */ /* 0x000fe2000000800c */
[----:B------:R-:W-:Y:S01]  /*0690*/  IMAD.MOV R12, RZ, RZ, -R14 ;  /* 0x000000ffff0c7224 */ /* 0x000fe200078e0a0e */
[----:B------:R-:W-:Y:S02]  /*06a0*/  ISETP.NE.AND P1, PT, R14, RZ, PT ;  /* 0x000000ff0e00720c */ /* 0x000fe40003f25270 */
[----:B------:R-:W-:-:S02]  /*06b0*/  LOP3.LUT R10, R10, 0x800000, RZ, 0xfc, !PT ;  /* 0x008000000a0a7812 */ /* 0x000fc400078efcff */
[----:B------:R-:W-:Y:S02]  /*06c0*/  FSETP.NEU.FTZ.AND P0, PT, R3, R8, PT ;  /* 0x000000080300720b */ /* 0x000fe40003f1d000 */
[----:B------:R-:W-:Y:S02]  /*06d0*/  SHF.L.U32 R13, R10, R13, RZ ;  /* 0x0000000d0a0d7219 */ /* 0x000fe400000006ff */
[----:B------:R-:W-:Y:S02]  /*06e0*/  SEL R3, R12, RZ, P3 ;  /* 0x000000ff0c037207 */ /* 0x000fe40001800000 */
[----:B------:R-:W-:Y:S02]  /*06f0*/  ISETP.NE.AND P1, PT, R13, RZ, P1 ;  /* 0x000000ff0d00720c */ /* 0x000fe40000f25270 */
[----:B------:R-:W-:Y:S02]  /*0700*/  SHF.R.U32.HI R3, RZ, R3, R10 ;  /* 0x00000003ff037219 */ /* 0x000fe4000001160a */
[----:B------:R-:W-:-:S02]  /*0710*/  PLOP3.LUT P0, PT, P0, P1, PT, 0xf8, 0x8f ;  /* 0x00000000008f781c */ /* 0x000fc40000703f70 */
[----:B------:R-:W-:Y:S02]  /*0720*/  SHF.R.U32.HI R13, RZ, 0x1, R3 ;  /* 0x00000001ff0d7819 */ /* 0x000fe40000011603 */
[----:B------:R-:W-:-:S04]  /*0730*/  SEL R8, RZ, 0x1, !P0 ;  /* 0x00000001ff087807 */ /* 0x000fc80004000000 */
[----:B------:R-:W-:-:S04]  /*0740*/  LOP3.LUT R8, R8, 0x1, R13, 0xf8, !PT ;  /* 0x0000000108087812 */ /* 0x000fc800078ef80d */
[----:B------:R-:W-:-:S05]  /*0750*/  LOP3.LUT R8, R8, R3, RZ, 0xc0, !PT ;  /* 0x0000000308087212 */ /* 0x000fca00078ec0ff */
[----:B------:R-:W-:-:S05]  /*0760*/  IMAD.IADD R13, R13, 0x1, R8 ;  /* 0x000000010d0d7824 */ /* 0x000fca00078e0208 */
[----:B------:R-:W-:Y:S01]  /*0770*/  LOP3.LUT R0, R13, R0, RZ, 0xfc, !PT ;  /* 0x000000000d007212 */ /* 0x000fe200078efcff */
[----:B------:R-:W-:Y:S06]  /*0780*/  BRA `(.L_x_18) ;  /* 0x0000000000107947 */ /* 0x000fec0003800000 */
.L_x_17:
[----:B------:R-:W-:-:S04]  /*0790*/  LOP3.LUT R0, R0, 0x80000000, RZ, 0xc0, !PT ;  /* 0x8000000000007812 */ /* 0x000fc800078ec0ff */
[----:B------:R-:W-:Y:S01]  /*07a0*/  LOP3.LUT R0, R0, 0x7f800000, RZ, 0xfc, !PT ;  /* 0x7f80000000007812 */ /* 0x000fe200078efcff */
[----:B------:R-:W-:Y:S06]  /*07b0*/  BRA `(.L_x_18) ;  /* 0x0000000000047947 */ /* 0x000fec0003800000 */
.L_x_16:
[----:B------:R-:W-:-:S07]  /*07c0*/  IMAD R0, R13, 0x800000, R0 ;  /* 0x008000000d007824 */ /* 0x000fce00078e0200 */
.L_x_18:
[----:B------:R-:W-:Y:S05]  /*07d0*/  BSYNC.RECONVERGENT B2 ;  /* 0x0000000000027941 */ /* 0x000fea0003800200 */
.L_x_15:
[----:B------:R-:W-:Y:S05]  /*07e0*/  BRA `(.L_x_19) ;  /* 0x0000000000207947 */ /* 0x000fea0003800000 */
.L_x_14:
[----:B------:R-:W-:-:S04]  /*07f0*/  LOP3.LUT R0, R13, 0x80000000, R12, 0x48, !PT ;  /* 0x800000000d007812 */ /* 0x000fc800078e480c */
[----:B------:R-:W-:Y:S01]  /*0800*/  LOP3.LUT R0, R0, 0x7f800000, RZ, 0xfc, !PT ;  /* 0x7f80000000007812 */ /* 0x000fe200078efcff */
[----:B------:R-:W-:Y:S06]  /*0810*/  BRA `(.L_x_19) ;  /* 0x0000000000147947 */ /* 0x000fec0003800000 */
.L_x_13:
[----:B------:R-:W-:Y:S01]  /*0820*/  LOP3.LUT R0, R13, 0x80000000, R12, 0x48, !PT ;  /* 0x800000000d007812 */ /* 0x000fe200078e480c */
[----:B------:R-:W-:Y:S06]  /*0830*/  BRA `(.L_x_19) ;  /* 0x00000000000c7947 */ /* 0x000fec0003800000 */
.L_x_12:
[----:B------:R-:W0:Y:S01]  /*0840*/  MUFU.RSQ R0, -QNAN ;  /* 0xffc0000000007908 */ /* 0x000e220000001400 */
[----:B------:R-:W-:Y:S05]  /*0850*/  BRA `(.L_x_19) ;  /* 0x0000000000047947 */ /* 0x000fea0003800000 */
.L_x_11:
[----:B------:R-:W-:-:S07]  /*0860*/  FADD.FTZ R0, R0, R3 ;  /* 0x0000000300007221 */ /* 0x000fce0000010000 */
.L_x_19:
[----:B------:R-:W-:Y:S05]  /*0870*/  BSYNC.RECONVERGENT B1 ;  /* 0x0000000000017941 */ /* 0x000fea0003800200 */
.L_x_9:
[----:B------:R-:W-:-:S04]  /*0880*/  IMAD.MOV.U32 R3, RZ, RZ, 0x0 ;  /* 0x00000000ff037424 */ /* 0x000fc800078e00ff */
[----:B0-----:R-:W-:Y:S05]  /*0890*/  RET.REL.NODEC R2 `(_Z16normalize_kernelPfS_S_i) ;  /* 0xfffffff402d87950 */ /* 0x001fea0003c3ffff */
.L_x_20:
        /* <DEDUP_REMOVED lines=14> */
.L_x_29:


//--------------------- .text._Z18compute_exp_kernelPKfPfS1_i --------------------------
	.section	.text._Z18compute_exp_kernelPKfPfS1_i,"ax",@progbits
	.align	128
        .global         _Z18compute_exp_kernelPKfPfS1_i
        .type           _Z18compute_exp_kernelPKfPfS1_i,@function
        .size           _Z18compute_exp_kernelPKfPfS1_i,(.L_x_32 - _Z18compute_exp_kernelPKfPfS1_i)
        .other          _Z18compute_exp_kernelPKfPfS1_i,@"STO_CUDA_ENTRY STV_DEFAULT"
_Z18compute_exp_kernelPKfPfS1_i:
.text._Z18compute_exp_kernelPKfPfS1_i:
        /* <DEDUP_REMOVED lines=8> */
[----:B------:R-:W3:Y:S08]  /*0080*/  LDC.64 R4, c[0x0][0x380] ;  /* 0x0000e000ff047b82 */ /* 0x000ef00000000a00 */
[----:B------:R-:W4:Y:S02]  /*0090*/  LDC.64 R6, c[0x0][0x388] ;  /* 0x0000e200ff067b82 */ /* 0x000f240000000a00 */
.L_x_21:
[C---:B0--3--:R-:W-:Y:S01]  /*00a0*/  IMAD.WIDE R8, R11.reuse, 0x4, R4 ;  /* 0x000000040b087825 */ /* 0x049fe200078e0204 */
[----:B0-2---:R-:W2:Y:S05]  /*00b0*/  LDG.E R13, desc[UR6][R2.64] ;  /* 0x00000006020d7981 */ /* 0x005eaa000c1e1900 */
[----:B------:R-:W2:Y:S01]  /*00c0*/  LDG.E R8, desc[UR6][R8.64] ;  /* 0x0000000608087981 */ /* 0x000ea2000c1e1900 */
[----:B------:R-:W-:Y:S01]  /*00d0*/  HFMA2 R0, -RZ, RZ, 0.96630859375, -0.0022525787353515625 ;  /* 0x3bbb989dff007431 */ /* 0x000fe200000001ff */
[----:B------:R-:W-:Y:S01]  /*00e0*/  MOV R15, 0x437c0000 ;  /* 0x437c0000000f7802 */ /* 0x000fe20000000f00 */
[----:B--2---:R-:W-:Y:S01]  /*00f0*/  FADD R13, R8, -R13 ;  /* 0x8000000d080d7221 */ /* 0x004fe20000000000 */
[C---:B----4-:R-:W-:Y:S01]  /*0100*/  IMAD.WIDE R8, R11.reuse, 0x4, R6 ;  /* 0x000000040b087825 */ /* 0x050fe200078e0206 */
[----:B-1----:R-:W-:-:S03]  /*0110*/  IADD3 R11, PT, PT, R11, UR4, RZ ;  /* 0x000000040b0b7c10 */ /* 0x002fc6000fffe0ff */
[----:B------:R-:W-:Y:S01]  /*0120*/  FFMA.SAT R0, R13, R0, 0.5 ;  /* 0x3f0000000d007423 */ /* 0x000fe20000002000 */
[----:B------:R-:W-:-:S03]  /*0130*/  ISETP.GE.AND P0, PT, R11, UR5, PT ;  /* 0x000000050b007c0c */ /* 0x000fc6000bf06270 */
[----:B------:R-:W-:-:S04]  /*0140*/  FFMA.RM R0, R0, R15, 12582913 ;  /* 0x4b40000100007423 */ /* 0x000fc8000000400f */
[C---:B------:R-:W-:Y:S01]  /*0150*/  FADD R10, R0.reuse, -12583039 ;  /* 0xcb40007f000a7421 */ /* 0x040fe20000000000 */
[----:B------:R-:W-:-:S03]  /*0160*/  SHF.L.U32 R0, R0, 0x17, RZ ;  /* 0x0000001700007819 */ /* 0x000fc600000006ff */
[----:B------:R-:W-:-:S04]  /*0170*/  FFMA R10, R13, 1.4426950216293334961, -R10 ;  /* 0x3fb8aa3b0d0a7823 */ /* 0x000fc8000000080a */
[----:B------:R-:W-:-:S04]  /*0180*/  FFMA R10, R13, 1.925963033500011079e-08, R10 ;  /* 0x32a570600d0a7823 */ /* 0x000fc8000000000a */
[----:B------:R-:W0:Y:S02]  /*0190*/  MUFU.EX2 R13, R10 ;  /* 0x0000000a000d7308 */ /* 0x000e240000000800 */
[----:B0-----:R-:W-:-:S05]  /*01a0*/  FMUL R13, R0, R13 ;  /* 0x0000000d000d7220 */ /* 0x001fca0000400000 */
[----:B------:R0:W-:Y:S01]  /*01b0*/  STG.E desc[UR6][R8.64], R13 ;  /* 0x0000000d08007986 */ /* 0x0001e2000c101906 */
[----:B------:R-:W-:Y:S05]  /*01c0*/  @!P0 BRA `(.L_x_21) ;  /* 0xfffffffc00b48947 */ /* 0x000fea000383ffff */
[----:B------:R-:W-:Y:S05]  /*01d0*/  EXIT ;  /* 0x000000000000794d */ /* 0x000fea0003800000 */
.L_x_22:
        /* <DEDUP_REMOVED lines=10> */
.L_x_32:


//--------------------- .text._Z15find_max_kernelPKfPfi --------------------------
	.section	.text._Z15find_max_kernelPKfPfi,"ax",@progbits
	.align	128
        .global         _Z15find_max_kernelPKfPfi
        .type           _Z15find_max_kernelPKfPfi,@function
        .size           _Z15find_max_kernelPKfPfi,(.L_x_33 - _Z15find_max_kernelPKfPfi)
        .other          _Z15find_max_kernelPKfPfi,@"STO_CUDA_ENTRY STV_DEFAULT"
_Z15find_max_kernelPKfPfi:
.text._Z15find_max_kernelPKfPfi:
[----:B------:R-:W-:Y:S01]  /*0000*/  LDC R1, c[0x0][0x37c] ;  /* 0x0000df00ff017b82 */ /* 0x000fe20000000800 */
[----:B------:R-:W0:Y:S01]  /*0010*/  S2R R7, SR_TID.X ;  /* 0x0000000000077919 */ /* 0x000e220000002100 */
[----:B------:R-:W1:Y:S01]  /*0020*/  LDCU UR8, c[0x0][0x390] ;  /* 0x00007200ff0877ac */ /* 0x000e620008000800 */
[----:B------:R-:W-:Y:S01]  /*0030*/  BSSY.RECONVERGENT B0, `(.L_x_23) ;  /* 0x000000b000007945 */ /* 0x000fe20003800200 */
[----:B------:R-:W2:Y:S01]  /*0040*/  LDCU.64 UR6, c[0x0][0x358] ;  /* 0x00006b00ff0677ac */ /* 0x000ea20008000a00 */
[C---:B0-----:R-:W-:Y:S02]  /*0050*/  ISETP.NE.AND P0, PT, R7.reuse, RZ, PT ;  /* 0x000000ff0700720c */ /* 0x041fe40003f05270 */
[----:B-1----:R-:W-:-:S11]  /*0060*/  ISETP.GE.AND P1, PT, R7, UR8, PT ;  /* 0x0000000807007c0c */ /* 0x002fd6000bf26270 */
[----:B--2---:R-:W-:Y:S05]  /*0070*/  @P0 BRA `(.L_x_24) ;  /* 0x0000000000180947 */ /* 0x004fea0003800000 */
[----:B------:R-:W0:Y:S02]  /*0080*/  LDC.64 R2, c[0x0][0x380] ;  /* 0x0000e000ff027b82 */ /* 0x000e240000000a00 */
[----:B0-----:R-:W2:Y:S06]  /*0090*/  LDG.E R2, desc[UR6][R2.64] ;  /* 0x0000000602027981 */ /* 0x001eac000c1e1900 */
[----:B------:R-:W0:Y:S01]  /*00a0*/  S2UR UR5, SR_CgaCtaId ;  /* 0x00000000000579c3 */ /* 0x000e220000008800 */
[----:B------:R-:W-:Y:S02]  /*00b0*/  UMOV UR4, 0x400 ;  /* 0x0000040000047882 */ /* 0x000fe40000000000 */
[----:B0-----:R-:W-:-:S09]  /*00c0*/  ULEA UR4, UR5, UR4, 0x18 ;  /* 0x0000000405047291 */ /* 0x001fd2000f8ec0ff */
[----:B--2---:R0:W-:Y:S03]  /*00d0*/  STS [UR4], R2 ;  /* 0x00000002ff007988 */ /* 0x0041e60008000804 */
.L_x_24:
[----:B------:R-:W-:Y:S05]  /*00e0*/  BSYNC.RECONVERGENT B0 ;  /* 0x0000000000007941 */ /* 0x000fea0003800200 */
.L_x_23:
[----:B------:R-:W-:Y:S06]  /*00f0*/  BAR.SYNC.DEFER_BLOCKING 0x0 ;  /* 0x0000000000007b1d */ /* 0x000fec0000010000 */
[----:B------:R-:W-:Y:S04]  /*0100*/  BSSY.RECONVERGENT B0, `(.L_x_25) ;  /* 0x0000013000007945 */ /* 0x000fe80003800200 */
[----:B------:R-:W-:Y:S05]  /*0110*/  @P1 BRA `(.L_x_26) ;  /* 0x0000000000441947 */ /* 0x000fea0003800000 */
[----:B------:R-:W1:Y:S01]  /*0120*/  S2R R3, SR_CgaCtaId ;  /* 0x0000000000037919 */ /* 0x000e620000008800 */
[----:B------:R-:W2:Y:S01]  /*0130*/  LDC R0, c[0x0][0x360] ;  /* 0x0000d800ff007b82 */ /* 0x000ea20000000800 */
[----:B0-----:R-:W-:-:S07]  /*0140*/  MOV R2, 0x400 ;  /* 0x0000040000027802 */ /* 0x001fce0000000f00 */
[----:B------:R-:W0:Y:S01]  /*0150*/  LDC.64 R4, c[0x0][0x380] ;  /* 0x0000e000ff047b82 */ /* 0x000e220000000a00 */
[----:B-1----:R-:W-:-:S07]  /*0160*/  LEA R9, R3, R2, 0x18 ;  /* 0x0000000203097211 */ /* 0x002fce00078ec0ff */
.L_x_27:
[----:B0-----:R-:W-:-:S06]  /*0170*/  IMAD.WIDE R2, R7, 0x4, R4 ;  /* 0x0000000407027825 */ /* 0x001fcc00078e0204 */
[----:B------:R-:W3:Y:S01]  /*0180*/  LDG.E R2, desc[UR6][R2.64] ;  /* 0x0000000602027981 */ /* 0x000ee2000c1e1900 */
[----:B------:R-:W-:Y:S01]  /*0190*/  VOTEU.ANY UR4, UPT, PT ;  /* 0x0000000000047886 */ /* 0x000fe200038e0100 */
[----:B--2---:R-:W-:Y:S01]  /*01a0*/  IMAD.IADD R7, R0, 0x1, R7 ;  /* 0x0000000100077824 */ /* 0x004fe200078e0207 */
[----:B------:R-:W-:Y:S01]  /*01b0*/  UFLO.U32 UR4, UR4 ;  /* 0x00000004000472bd */ /* 0x000fe200080e0000 */
[----:B------:R-:W0:Y:S05]  /*01c0*/  S2R R6, SR_LANEID ;  /* 0x0000000000067919 */ /* 0x000e2a0000000000 */
[----:B0-----:R-:W-:Y:S02]  /*01d0*/  ISETP.EQ.U32.AND P1, PT, R6, UR4, PT ;  /* 0x0000000406007c0c */ /* 0x001fe4000bf22070 */
[----:B---3--:R-:W-:-:S13]  /*01e0*/  CREDUX.MAX.S32 UR5, R2 ;  /* 0x00000000020572cc */ /* 0x008fda0000000200 */
[----:B------:R-:W-:-:S05]  /*01f0*/  IMAD.U32 R6, RZ, RZ, UR5 ;  /* 0x00000005ff067e24 */ /* 0x000fca000f8e00ff */
[----:B------:R1:W-:Y:S01]  /*0200*/  @P1 ATOMS.MAX.S32 RZ, [R9], R6 ;  /* 0x0000000609ff138c */ /* 0x0003e20001000200 */
[----:B------:R-:W-:-:S13]  /*0210*/  ISETP.GE.AND P1, PT, R7, UR8, PT ;  /* 0x0000000807007c0c */ /* 0x000fda000bf26270 */
[----:B-1----:R-:W-:Y:S05]  /*0220*/  @!P1 BRA `(.L_x_27) ;  /* 0xfffffffc00d09947 */ /* 0x002fea000383ffff */
.L_x_26:
[----:B------:R-:W-:Y:S05]  /*0230*/  BSYNC.RECONVERGENT B0 ;  /* 0x0000000000007941 */ /* 0x000fea0003800200 */
.L_x_25:
[----:B------:R-:W-:Y:S06]  /*0240*/  BAR.SYNC.DEFER_BLOCKING 0x0 ;  /* 0x0000000000007b1d */ /* 0x000fec0000010000 */
[----:B------:R-:W-:Y:S05]  /*0250*/  @P0 EXIT ;  /* 0x000000000000094d */ /* 0x000fea0003800000 */
[----:B------:R-:W1:Y:S01]  /*0260*/  S2UR UR5, SR_CgaCtaId ;  /* 0x00000000000579c3 */ /* 0x000e620000008800 */
[----:B------:R-:W-:-:S07]  /*0270*/  UMOV UR4, 0x400 ;  /* 0x0000040000047882 */ /* 0x000fce0000000000 */
[----:B0-----:R-:W0:Y:S01]  /*0280*/  LDC.64 R2, c[0x0][0x388] ;  /* 0x0000e200ff027b82 */ /* 0x001e220000000a00 */
[----:B-1----:R-:W-:-:S09]  /*0290*/  ULEA UR4, UR5, UR4, 0x18 ;  /* 0x0000000405047291 */ /* 0x002fd2000f8ec0ff */
[----:B------:R-:W0:Y:S04]  /*02a0*/  LDS R5, [UR4] ;  /* 0x00000004ff057984 */ /* 0x000e280008000800 */
[----:B0-----:R-:W-:Y:S01]  /*02b0*/  STG.E desc[UR6][R2.64], R5 ;  /* 0x0000000502007986 */ /* 0x001fe2000c101906 */
[----:B------:R-:W-:Y:S05]  /*02c0*/  EXIT ;  /* 0x000000000000794d */ /* 0x000fea0003800000 */
.L_x_28:
        /* <DEDUP_REMOVED lines=11> */
.L_x_33:


//--------------------- .nv.shared._Z14sum_exp_kernelPfS_i --------------------------
	.section	.nv.shared._Z14sum_exp_kernelPfS_i,"aw",@nobits
	.sectionflags	@""
	.align	4
.nv.shared._Z14sum_exp_kernelPfS_i:
	.zero		1028


//--------------------- .nv.shared.reserved.0     --------------------------
	.section	.nv.shared.reserved.0,"aw",@nobits
	.weak		__nv_reservedSMEM_offset_0_alias
	.size		__nv_reservedSMEM_offset_0_alias, 0, 64
	.other		__nv_reservedSMEM_offset_0_alias,@"STO_CUDA_RESERVED_SHARED STV_DEFAULT"
__nv_reservedSMEM_offset_0_alias:
	.zero		0
	.zero		64


//--------------------- .nv.shared._Z15find_max_kernelPKfPfi --------------------------
	.section	.nv.shared._Z15find_max_kernelPKfPfi,"aw",@nobits
	.sectionflags	@""
	.align	4
.nv.shared._Z15find_max_kernelPKfPfi:
	.zero		1028


//--------------------- .nv.constant0._Z14sum_exp_kernelPfS_i --------------------------
	.section	.nv.constant0._Z14sum_exp_kernelPfS_i,"a",@progbits
	.sectionflags	@""
	.align	4
.nv.constant0._Z14sum_exp_kernelPfS_i:
	.zero		916


//--------------------- .nv.constant0._Z16normalize_kernelPfS_S_i --------------------------
	.section	.nv.constant0._Z16normalize_kernelPfS_S_i,"a",@progbits
	.sectionflags	@""
	.align	4
.nv.constant0._Z16normalize_kernelPfS_S_i:
	.zero		924


//--------------------- .nv.constant0._Z18compute_exp_kernelPKfPfS1_i --------------------------
	.section	.nv.constant0._Z18compute_exp_kernelPKfPfS1_i,"a",@progbits
	.sectionflags	@""
	.align	4
.nv.constant0._Z18compute_exp_kernelPKfPfS1_i:
	.zero		924


//--------------------- .nv.constant0._Z15find_max_kernelPKfPfi --------------------------
	.section	.nv.constant0._Z15find_max_kernelPKfPfi,"a",@progbits
	.sectionflags	@""
	.align	4
.nv.constant0._Z15find_max_kernelPKfPfi:
	.zero		916


//--------------------- SYMBOLS --------------------------

	.type		.nv.reservedSmem.offset0,@object
	.size		.nv.reservedSmem.offset0,0x4
	.type		.nv.reservedSmem.cap,@object
	.size		.nv.reservedSmem.cap,0x4
